//
// Generated by NVIDIA NVVM Compiler
//
// Compiler Build ID: CL-36424714
// Cuda compilation tools, release 13.0, V13.0.88
// Based on NVVM 20.0.0
//

.version 9.0
.target sm_100
.address_size 64

	// .globl	_Z14printUniqueGidPi
.extern .func  (.param .b32 func_retval0) vprintf
(
	.param .b64 vprintf_param_0,
	.param .b64 vprintf_param_1
)
;
.global .align 1 .b8 $str[73] = {98, 108, 111, 99, 107, 73, 100, 120, 46, 120, 32, 58, 32, 37, 100, 44, 32, 98, 108, 111, 99, 107, 73, 100, 120, 46, 121, 32, 58, 32, 37, 100, 44, 32, 116, 104, 114, 101, 97, 100, 73, 100, 120, 46, 120, 32, 58, 32, 37, 100, 44, 32, 103, 105, 100, 32, 58, 32, 37, 100, 124, 32, 100, 97, 116, 97, 32, 58, 32, 37, 100, 10};

.visible .entry _Z14printUniqueGidPi(
	.param .u64 .ptr .align 1 _Z14printUniqueGidPi_param_0
)
{
	.local .align 8 .b8 	__local_depot0[24];
	.reg .b64 	%SP;
	.reg .b64 	%SPL;
	.reg .b32 	%r<11>;
	.reg .b64 	%rd<9>;

	mov.u64 	%SPL, __local_depot0;
	cvta.local.u64 	%SP, %SPL;
	ld.param.u64 	%rd1, [_Z14printUniqueGidPi_param_0];
	cvta.to.global.u64 	%rd2, %rd1;
	add.u64 	%rd3, %SP, 0;
	add.u64 	%rd4, %SPL, 0;
	mov.u32 	%r1, %tid.x;
	mov.u32 	%r2, %ctaid.x;
	mov.u32 	%r3, %ntid.x;
	mov.u32 	%r4, %nctaid.x;
	mov.u32 	%r5, %ctaid.y;
	mad.lo.s32 	%r6, %r5, %r4, %r2;
	mad.lo.s32 	%r7, %r6, %r3, %r1;
	mul.wide.s32 	%rd5, %r7, 4;
	add.s64 	%rd6, %rd2, %rd5;
	ld.global.u32 	%r8, [%rd6];
	st.local.v2.u32 	[%rd4], {%r2, %r5};
	st.local.v2.u32 	[%rd4+8], {%r1, %r7};
	st.local.u32 	[%rd4+16], %r8;
	mov.u64 	%rd7, $str;
	cvta.global.u64 	%rd8, %rd7;
	{ // callseq 0, 0
	.param .b64 param0;
	st.param.b64 	[param0], %rd8;
	.param .b64 param1;
	st.param.b64 	[param1], %rd3;
	.param .b32 retval0;
	call.uni (retval0), 
	vprintf, 
	(
	param0, 
	param1
	);
	ld.param.b32 	%r9, [retval0];
	} // callseq 0
	ret;

}
	// .globl	_Z17printUniqueGid_2dPi
.visible .entry _Z17printUniqueGid_2dPi(
	.param .u64 .ptr .align 1 _Z17printUniqueGid_2dPi_param_0
)
{
	.local .align 8 .b8 	__local_depot1[24];
	.reg .b64 	%SP;
	.reg .b64 	%SPL;
	.reg .b32 	%r<15>;
	.reg .b64 	%rd<9>;

	mov.u64 	%SPL, __local_depot1;
	cvta.local.u64 	%SP, %SPL;
	ld.param.u64 	%rd1, [_Z17printUniqueGid_2dPi_param_0];
	cvta.to.global.u64 	%rd2, %rd1;
	add.u64 	%rd3, %SP, 0;
	add.u64 	%rd4, %SPL, 0;
	mov.u32 	%r1, %ntid.x;
	mov.u32 	%r2, %tid.y;
	mov.u32 	%r3, %tid.x;
	mad.lo.s32 	%r4, %r1, %r2, %r3;
	mov.u32 	%r5, %ntid.y;
	mul.lo.s32 	%r6, %r1, %r5;
	mov.u32 	%r7, %ctaid.x;
	mov.u32 	%r8, %nctaid.x;
	mov.u32 	%r9, %ctaid.y;
	mad.lo.s32 	%r10, %r9, %r8, %r7;
	mad.lo.s32 	%r11, %r6, %r10, %r4;
	mul.wide.s32 	%rd5, %r11, 4;
	add.s64 	%rd6, %rd2, %rd5;
	ld.global.u32 	%r12, [%rd6];
	st.local.v2.u32 	[%rd4], {%r7, %r9};
	st.local.v2.u32 	[%rd4+8], {%r4, %r11};
	st.local.u32 	[%rd4+16], %r12;
	mov.u64 	%rd7, $str;
	cvta.global.u64 	%rd8, %rd7;
	{ // callseq 1, 0
	.param .b64 param0;
	st.param.b64 	[param0], %rd8;
	.param .b64 param1;
	st.param.b64 	[param1], %rd3;
	.param .b32 retval0;
	call.uni (retval0), 
	vprintf, 
	(
	param0, 
	param1
	);
	ld.param.b32 	%r13, [retval0];
	} // callseq 1
	ret;

}


// ===== COMPILED SASS (sm_100) =====

	.target	sm_100

	.elftype	@"ET_EXEC"


//--------------------- .note.nv.tkinfo           --------------------------
	.section	.note.nv.tkinfo,"",@"SHT_NOTE"
	.sectionflags	@"SHF_NOTE_NV_TKINFO"
	.tkinfo
        /*0018*/ 	.word	0x00000002
        /*0030*/ 	.string	""
        /*0030*/ 	.string	"ptxas"
        /*0030*/ 	.string	"Cuda compilation tools, release 13.0, V13.0.88"
        /*0030*/ 	.string	"Build cuda_13.0.r13.0/compiler.36424714_0"
        /*0030*/ 	.string	"-arch sm_100 -m 64 "



//--------------------- .note.nv.cuinfo           --------------------------
	.section	.note.nv.cuinfo,"",@"SHT_NOTE"
	.sectionflags	@"SHF_NOTE_NV_CUINFO"
        /*0018*/ 	.short	0x0002
        /*001a*/ 	.short	0x0064
        /*001c*/ 	.short	0x0082
	.zero		2


//--------------------- .nv.info                  --------------------------
	.section	.nv.info,"",@"SHT_CUDA_INFO"
	.align	4


	//----- nvinfo : EIATTR_REGCOUNT
	.align		4
        /*0000*/ 	.byte	0x04, 0x2f
        /*0002*/ 	.short	(.L_2 - .L_1)
	.align		4
.L_1:
        /*0004*/ 	.word	index@(_Z14printUniqueGidPi)
        /*0008*/ 	.word	0x00000018


	//----- nvinfo : EIATTR_FRAME_SIZE
	.align		4
.L_2:
        /*000c*/ 	.byte	0x04, 0x11
        /*000e*/ 	.short	(.L_4 - .L_3)
	.align		4
.L_3:
        /*0010*/ 	.word	index@(_Z14printUniqueGidPi)
        /*0014*/ 	.word	0x00000018


	//----- nvinfo : EIATTR_REGCOUNT
	.align		4
.L_4:
        /*0018*/ 	.byte	0x04, 0x2f
        /*001a*/ 	.short	(.L_6 - .L_5)
	.align		4
.L_5:
        /*001c*/ 	.word	index@(_Z17printUniqueGid_2dPi)
        /*0020*/ 	.word	0x00000018


	//----- nvinfo : EIATTR_FRAME_SIZE
	.align		4
.L_6:
        /*0024*/ 	.byte	0x04, 0x11
        /*0026*/ 	.short	(.L_8 - .L_7)
	.align		4
.L_7:
        /*0028*/ 	.word	index@(_Z17printUniqueGid_2dPi)
        /*002c*/ 	.word	0x00000018


	//----- nvinfo : EIATTR_MIN_STACK_SIZE
	.align		4
.L_8:
        /*0030*/ 	.byte	0x04, 0x12
        /*0032*/ 	.short	(.L_10 - .L_9)
	.align		4
.L_9:
        /*0034*/ 	.word	index@(_Z17printUniqueGid_2dPi)
        /*0038*/ 	.word	0x00000018


	//----- nvinfo : EIATTR_MIN_STACK_SIZE
	.align		4
.L_10:
        /*003c*/ 	.byte	0x04, 0x12
        /*003e*/ 	.short	(.L_12 - .L_11)
	.align		4
.L_11:
        /*0040*/ 	.word	index@(_Z14printUniqueGidPi)
        /*0044*/ 	.word	0x00000018
.L_12:


//--------------------- .nv.compat                --------------------------
	.section	.nv.compat,"",@"SHT_CUDA_COMPAT_INFO"
	.align	4
        /*0000*/ 	.byte	0x02, 0x09, 0x00, 0x00, 0x02, 0x02, 0x01, 0x00, 0x02, 0x05, 0x05, 0x00, 0x03, 0x07, 0x01, 0x01
        /*0010*/ 	.byte	0x02, 0x03, 0x00, 0x00, 0x02, 0x06, 0x01, 0x00, 0x04, 0x0b, 0x08, 0x00, 0x09, 0x00, 0x00, 0x00
        /*0020*/ 	.byte	0x00, 0x00, 0x00, 0x00


//--------------------- .nv.info._Z17printUniqueGid_2dPi --------------------------
	.section	.nv.info._Z17printUniqueGid_2dPi,"",@"SHT_CUDA_INFO"
	.sectionflags	@""
	.align	4


	//----- nvinfo : EIATTR_CUDA_API_VERSION
	.align		4
        /*0000*/ 	.byte	0x04, 0x37
        /*0002*/ 	.short	(.L_14 - .L_13)
.L_13:
        /*0004*/ 	.word	0x00000082


	//----- nvinfo : EIATTR_KPARAM_INFO
	.align		4
.L_14:
        /*0008*/ 	.byte	0x04, 0x17
        /*000a*/ 	.short	(.L_16 - .L_15)
.L_15:
        /*000c*/ 	.word	0x00000000
        /*0010*/ 	.short	0x0000
        /*0012*/ 	.short	0x0000
        /*0014*/ 	.byte	0x00, 0xf5, 0x21, 0x00


	//----- nvinfo : EIATTR_SPARSE_MMA_MASK
	.align		4
.L_16:
        /*0018*/ 	.byte	0x03, 0x50
        /*001a*/ 	.short	0x0000


	//----- nvinfo : EIATTR_MAXREG_COUNT
	.align		4
        /*001c*/ 	.byte	0x03, 0x1b
        /*001e*/ 	.short	0x00ff


	//----- nvinfo : EIATTR_EXTERNS
	.align		4
        /*0020*/ 	.byte	0x04, 0x0f
        /*0022*/ 	.short	(.L_18 - .L_17)


	//   ....[0]....
	.align		4
.L_17:
        /*0024*/ 	.word	index@(vprintf)


	//----- nvinfo : EIATTR_MERCURY_ISA_VERSION
	.align		4
.L_18:
        /*0028*/ 	.byte	0x03, 0x5f
        /*002a*/ 	.short	0x0101


	//----- nvinfo : EIATTR_VRC_CTA_INIT_COUNT
	.align		4
        /*002c*/ 	.byte	0x02, 0x4a
	.zero		1
	.zero		1


	//----- nvinfo : EIATTR_SYSCALL_OFFSETS
	.align		4
        /*0030*/ 	.byte	0x04, 0x46
        /*0032*/ 	.short	(.L_20 - .L_19)


	//   ....[0]....
.L_19:
        /*0034*/ 	.word	0x000001e0


	//----- nvinfo : EIATTR_EXIT_INSTR_OFFSETS
	.align		4
.L_20:
        /*0038*/ 	.byte	0x04, 0x1c
        /*003a*/ 	.short	(.L_22 - .L_21)


	//   ....[0]....
.L_21:
        /*003c*/ 	.word	0x000001f0


	//----- nvinfo : EIATTR_CBANK_PARAM_SIZE
	.align		4
.L_22:
        /*0040*/ 	.byte	0x03, 0x19
        /*0042*/ 	.short	0x0008


	//----- nvinfo : EIATTR_PARAM_CBANK
	.align		4
        /*0044*/ 	.byte	0x04, 0x0a
        /*0046*/ 	.short	(.L_24 - .L_23)
	.align		4
.L_23:
        /*0048*/ 	.word	index@(.nv.constant0._Z17printUniqueGid_2dPi)
        /*004c*/ 	.short	0x0380
        /*004e*/ 	.short	0x0008


	//----- nvinfo : EIATTR_SW_WAR
	.align		4
.L_24:
        /*0050*/ 	.byte	0x04, 0x36
        /*0052*/ 	.short	(.L_26 - .L_25)
.L_25:
        /*0054*/ 	.word	0x00000008
.L_26:


//--------------------- .nv.info._Z14printUniqueGidPi --------------------------
	.section	.nv.info._Z14printUniqueGidPi,"",@"SHT_CUDA_INFO"
	.sectionflags	@""
	.align	4


	//----- nvinfo : EIATTR_CUDA_API_VERSION
	.align		4
        /*0000*/ 	.byte	0x04, 0x37
        /*0002*/ 	.short	(.L_28 - .L_27)
.L_27:
        /*0004*/ 	.word	0x00000082


	//----- nvinfo : EIATTR_KPARAM_INFO
	.align		4
.L_28:
        /*0008*/ 	.byte	0x04, 0x17
        /*000a*/ 	.short	(.L_30 - .L_29)
.L_29:
        /*000c*/ 	.word	0x00000000
        /*0010*/ 	.short	0x0000
        /*0012*/ 	.short	0x0000
        /*0014*/ 	.byte	0x00, 0xf5, 0x21, 0x00


	//----- nvinfo : EIATTR_SPARSE_MMA_MASK
	.align		4
.L_30:
        /*0018*/ 	.byte	0x03, 0x50
        /*001a*/ 	.short	0x0000


	//----- nvinfo : EIATTR_MAXREG_COUNT
	.align		4
        /*001c*/ 	.byte	0x03, 0x1b
        /*001e*/ 	.short	0x00ff


	//----- nvinfo : EIATTR_EXTERNS
	.align		4
        /*0020*/ 	.byte	0x04, 0x0f
        /*0022*/ 	.short	(.L_32 - .L_31)


	//   ....[0]....
	.align		4
.L_31:
        /*0024*/ 	.word	index@(vprintf)


	//----- nvinfo : EIATTR_MERCURY_ISA_VERSION
	.align		4
.L_32:
        /*0028*/ 	.byte	0x03, 0x5f
        /*002a*/ 	.short	0x0101


	//----- nvinfo : EIATTR_VRC_CTA_INIT_COUNT
	.align		4
        /*002c*/ 	.byte	0x02, 0x4a
	.zero		1
	.zero		1


	//----- nvinfo : EIATTR_SYSCALL_OFFSETS
	.align		4
        /*0030*/ 	.byte	0x04, 0x46
        /*0032*/ 	.short	(.L_34 - .L_33)


	//   ....[0]....
.L_33:
        /*0034*/ 	.word	0x000001a0


	//----- nvinfo : EIATTR_EXIT_INSTR_OFFSETS
	.align		4
.L_34:
        /*0038*/ 	.byte	0x04, 0x1c
        /*003a*/ 	.short	(.L_36 - .L_35)


	//   ....[0]....
.L_35:
        /*003c*/ 	.word	0x000001b0


	//----- nvinfo : EIATTR_CBANK_PARAM_SIZE
	.align		4
.L_36:
        /*0040*/ 	.byte	0x03, 0x19
        /*0042*/ 	.short	0x0008


	//----- nvinfo : EIATTR_PARAM_CBANK
	.align		4
        /*0044*/ 	.byte	0x04, 0x0a
        /*0046*/ 	.short	(.L_38 - .L_37)
	.align		4
.L_37:
        /*0048*/ 	.word	index@(.nv.constant0._Z14printUniqueGidPi)
        /*004c*/ 	.short	0x0380
        /*004e*/ 	.short	0x0008


	//----- nvinfo : EIATTR_SW_WAR
	.align		4
.L_38:
        /*0050*/ 	.byte	0x04, 0x36
        /*0052*/ 	.short	(.L_40 - .L_39)
.L_39:
        /*0054*/ 	.word	0x00000008
.L_40:


//--------------------- .nv.callgraph             --------------------------
	.section	.nv.callgraph,"",@"SHT_CUDA_CALLGRAPH"
	.align	4
	.sectionentsize	8
	.align		4
        /*0000*/ 	.word	0x00000000
	.align		4
        /*0004*/ 	.word	0xffffffff
	.align		4
        /*0008*/ 	.word	index@(_Z17printUniqueGid_2dPi)
	.align		4
        /*000c*/ 	.word	index@(vprintf)
	.align		4
        /*0010*/ 	.word	index@(_Z14printUniqueGidPi)
	.align		4
        /*0014*/ 	.word	index@(vprintf)
	.align		4
        /*0018*/ 	.word	0x00000000
	.align		4
        /*001c*/ 	.word	0xfffffffe
	.align		4
        /*0020*/ 	.word	0x00000000
	.align		4
        /*0024*/ 	.word	0xfffffffd
	.align		4
        /*0028*/ 	.word	0x00000000
	.align		4
        /*002c*/ 	.word	0xfffffffc


//--------------------- .nv.constant4             --------------------------
	.section	.nv.constant4,"a",@progbits
	.align	8
	.align		8
.nv.constant4:
        /*0000*/ 	.dword	vprintf
	.align		8
        /*0008*/ 	.dword	$str


//--------------------- .text._Z17printUniqueGid_2dPi --------------------------
	.section	.text._Z17printUniqueGid_2dPi,"ax",@progbits
	.align	128
        .global         _Z17printUniqueGid_2dPi
        .type           _Z17printUniqueGid_2dPi,@function
        .size           _Z17printUniqueGid_2dPi,(.L_x_4 - _Z17printUniqueGid_2dPi)
        .other          _Z17printUniqueGid_2dPi,@"STO_CUDA_ENTRY STV_DEFAULT"
_Z17printUniqueGid_2dPi:
.text._Z17printUniqueGid_2dPi:
[----:B------:R-:W0:Y:S01]  /*0000*/  LDC R1, c[0x0][0x37c] ;  /* 0x0000df00ff017b82 */ /* 0x000e220000000800 */
[----:B------:R-:W1:Y:S01]  /*0010*/  S2R R2, SR_TID.Y ;  /* 0x0000000000027919 */ /* 0x000e620000002200 */
[----:B------:R-:W2:Y:S06]  /*0020*/  LDCU UR5, c[0x0][0x2fc] ;  /* 0x00005f80ff0577ac */ /* 0x000eac0008000800 */
[----:B------:R-:W3:Y:S01]  /*0030*/  LDC.64 R8, c[0x0][0x380] ;  /* 0x0000e000ff087b82 */ /* 0x000ee20000000a00 */
[----:B0-----:R-:W-:Y:S01]  /*0040*/  IADD3 R1, PT, PT, R1, -0x18, RZ ;  /* 0xffffffe801017810 */ /* 0x001fe20007ffe0ff */
[----:B------:R-:W1:Y:S01]  /*0050*/  S2R R3, SR_TID.X ;  /* 0x0000000000037919 */ /* 0x000e620000002100 */
[----:B------:R-:W0:Y:S01]  /*0060*/  LDCU UR8, c[0x0][0x360] ;  /* 0x00006c00ff0877ac */ /* 0x000e220008000800 */
[----:B------:R-:W4:Y:S01]  /*0070*/  S2R R12, SR_CTAID.X ;  /* 0x00000000000c7919 */ /* 0x000f220000002500 */
[----:B------:R-:W0:Y:S01]  /*0080*/  LDCU UR4, c[0x0][0x364] ;  /* 0x00006c80ff0477ac */ /* 0x000e220008000800 */
[----:B------:R-:W4:Y:S01]  /*0090*/  S2R R13, SR_CTAID.Y ;  /* 0x00000000000d7919 */ /* 0x000f220000002600 */
[----:B------:R-:W4:Y:S01]  /*00a0*/  LDCU UR9, c[0x0][0x370] ;  /* 0x00006e00ff0977ac */ /* 0x000f220008000800 */
[----:B------:R-:W5:Y:S01]  /*00b0*/  LDCU.64 UR6, c[0x0][0x358] ;  /* 0x00006b00ff0677ac */ /* 0x000f620008000a00 */
[----:B0-----:R-:W-:-:S02]  /*00c0*/  UIMAD UR4, UR8, UR4, URZ ;  /* 0x00000004080472a4 */ /* 0x001fc4000f8e02ff */
[----:B-1----:R-:W-:Y:S02]  /*00d0*/  IMAD R2, R2, UR8, R3 ;  /* 0x0000000802027c24 */ /* 0x002fe4000f8e0203 */
[----:B----4-:R-:W-:-:S04]  /*00e0*/  IMAD R3, R13, UR9, R12 ;  /* 0x000000090d037c24 */ /* 0x010fc8000f8e020c */
[----:B------:R-:W-:-:S04]  /*00f0*/  IMAD R3, R3, UR4, R2 ;  /* 0x0000000403037c24 */ /* 0x000fc8000f8e0202 */
[----:B---3--:R-:W-:-:S06]  /*0100*/  IMAD.WIDE R8, R3, 0x4, R8 ;  /* 0x0000000403087825 */ /* 0x008fcc00078e0208 */
[----:B-----5:R-:W3:Y:S01]  /*0110*/  LDG.E R8, desc[UR6][R8.64] ;  /* 0x0000000608087981 */ /* 0x020ee2000c1e1900 */
[----:B------:R-:W-:Y:S01]  /*0120*/  MOV R0, 0x0 ;  /* 0x0000000000007802 */ /* 0x000fe20000000f00 */
[----:B------:R-:W0:Y:S02]  /*0130*/  LDCU UR4, c[0x0][0x2f8] ;  /* 0x00005f00ff0477ac */ /* 0x000e240008000800 */
[----:B------:R1:W-:Y:S01]  /*0140*/  STL.64 [R1], R12 ;  /* 0x0000000c01007387 */ /* 0x0003e20000100a00 */
[----:B------:R1:W4:Y:S01]  /*0150*/  LDC.64 R10, c[0x4][R0] ;  /* 0x01000000000a7b82 */ /* 0x0003220000000a00 */
[----:B------:R-:W5:Y:S02]  /*0160*/  LDCU.64 UR6, c[0x4][0x8] ;  /* 0x01000100ff0677ac */ /* 0x000f640008000a00 */
[----:B------:R1:W-:Y:S01]  /*0170*/  STL.64 [R1+0x8], R2 ;  /* 0x0000080201007387 */ /* 0x0003e20000100a00 */
[----:B0-----:R-:W-:Y:S02]  /*0180*/  IADD3 R6, P0, PT, R1, UR4, RZ ;  /* 0x0000000401067c10 */ /* 0x001fe4000ff1e0ff */
[----:B-----5:R-:W-:-:S02]  /*0190*/  MOV R4, UR6 ;  /* 0x0000000600047c02 */ /* 0x020fc40008000f00 */
[----:B------:R-:W-:Y:S02]  /*01a0*/  MOV R5, UR7 ;  /* 0x0000000700057c02 */ /* 0x000fe40008000f00 */
[----:B--2---:R-:W-:Y:S01]  /*01b0*/  IADD3.X R7, PT, PT, RZ, UR5, RZ, P0, !PT ;  /* 0x00000005ff077c10 */ /* 0x004fe200087fe4ff */
[----:B---34-:R1:W-:Y:S06]  /*01c0*/  STL [R1+0x10], R8 ;  /* 0x0000100801007387 */ /* 0x0183ec0000100800 */
[----:B------:R-:W-:-:S07]  /*01d0*/  LEPC R20, `(.L_x_0) ;  /* 0x000000001014794e */ /* 0x000fce0000000000 */
[----:B-1----:R-:W-:Y:S05]  /*01e0*/  CALL.ABS.NOINC R10 ;  /* 0x000000000a007343 */ /* 0x002fea0003c00000 */
.L_x_0:
[----:B------:R-:W-:Y:S05]  /*01f0*/  EXIT ;  /* 0x000000000000794d */ /* 0x000fea0003800000 */
.L_x_1:
[----:B------:R-:W-:-:S00]  /*0200*/  BRA `(.L_x_1) ;  /* 0xfffffffc00fc7947 */ /* 0x000fc0000383ffff */
[----:B------:R-:W-:-:S00]  /*0210*/  NOP ;  /* 0x0000000000007918 */ /* 0x000fc00000000000 */
        /* <DEDUP_REMOVED lines=14> */
.L_x_4:


//--------------------- .text._Z14printUniqueGidPi --------------------------
	.section	.text._Z14printUniqueGidPi,"ax",@progbits
	.align	128
        .global         _Z14printUniqueGidPi
        .type           _Z14printUniqueGidPi,@function
        .size           _Z14printUniqueGidPi,(.L_x_5 - _Z14printUniqueGidPi)
        .other          _Z14printUniqueGidPi,@"STO_CUDA_ENTRY STV_DEFAULT"
_Z14printUniqueGidPi:
.text._Z14printUniqueGidPi:
[----:B------:R-:W0:Y:S01]  /*0000*/  LDC R1, c[0x0][0x37c] ;  /* 0x0000df00ff017b82 */ /* 0x000e220000000800 */
[----:B------:R-:W1:Y:S01]  /*0010*/  S2R R12, SR_CTAID.X ;  /* 0x00000000000c7919 */ /* 0x000e620000002500 */
[----:B------:R-:W2:Y:S06]  /*0020*/  LDCU UR6, c[0x0][0x2fc] ;  /* 0x00005f80ff0677ac */ /* 0x000eac0008000800 */
[----:B------:R-:W3:Y:S01]  /*0030*/  LDC.64 R2, c[0x0][0x380] ;  /* 0x0000e000ff027b82 */ /* 0x000ee20000000a00 */
[----:B0-----:R-:W-:Y:S01]  /*0040*/  VIADD R1, R1, 0xffffffe8 ;  /* 0xffffffe801017836 */ /* 0x001fe20000000000 */
[----:B------:R-:W1:Y:S01]  /*0050*/  S2R R13, SR_CTAID.Y ;  /* 0x00000000000d7919 */ /* 0x000e620000002600 */
[----:B------:R-:W0:Y:S01]  /*0060*/  LDCU UR7, c[0x0][0x360] ;  /* 0x00006c00ff0777ac */ /* 0x000e220008000800 */
[----:B------:R-:W0:Y:S01]  /*0070*/  S2R R10, SR_TID.X ;  /* 0x00000000000a7919 */ /* 0x000e220000002100 */
[----:B------:R-:W1:Y:S01]  /*0080*/  LDCU UR8, c[0x0][0x370] ;  /* 0x00006e00ff0877ac */ /* 0x000e620008000800 */
[----:B------:R-:W4:Y:S01]  /*0090*/  LDCU.64 UR4, c[0x0][0x358] ;  /* 0x00006b00ff0477ac */ /* 0x000f220008000a00 */
[----:B-1----:R-:W-:Y:S01]  /*00a0*/  IMAD R11, R13, UR8, R12 ;  /* 0x000000080d0b7c24 */ /* 0x002fe2000f8e020c */
[----:B------:R-:W-:Y:S01]  /*00b0*/  MOV R0, 0x0 ;  /* 0x0000000000007802 */ /* 0x000fe20000000f00 */
[----:B------:R1:W-:Y:S01]  /*00c0*/  STL.64 [R1], R12 ;  /* 0x0000000c01007387 */ /* 0x0003e20000100a00 */
[----:B------:R-:W5:Y:S01]  /*00d0*/  LDCU.64 UR8, c[0x4][0x8] ;  /* 0x01000100ff0877ac */ /* 0x000f620008000a00 */
[----:B0-----:R-:W-:-:S04]  /*00e0*/  IMAD R11, R11, UR7, R10 ;  /* 0x000000070b0b7c24 */ /* 0x001fc8000f8e020a */
[----:B---3--:R-:W-:-:S06]  /*00f0*/  IMAD.WIDE R2, R11, 0x4, R2 ;  /* 0x000000040b027825 */ /* 0x008fcc00078e0202 */
[----:B----4-:R-:W3:Y:S01]  /*0100*/  LDG.E R2, desc[UR4][R2.64] ;  /* 0x0000000402027981 */ /* 0x010ee2000c1e1900 */
[----:B------:R-:W0:Y:S01]  /*0110*/  LDCU UR4, c[0x0][0x2f8] ;  /* 0x00005f00ff0477ac */ /* 0x000e220008000800 */
[----:B------:R1:W4:Y:S02]  /*0120*/  LDC.64 R8, c[0x4][R0] ;  /* 0x0100000000087b82 */ /* 0x0003240000000a00 */
[----:B------:R1:W-:Y:S01]  /*0130*/  STL.64 [R1+0x8], R10 ;  /* 0x0000080a01007387 */ /* 0x0003e20000100a00 */
[----:B-----5:R-:W-:Y:S01]  /*0140*/  IMAD.U32 R4, RZ, RZ, UR8 ;  /* 0x00000008ff047e24 */ /* 0x020fe2000f8e00ff */
[----:B------:R-:W-:Y:S02]  /*0150*/  MOV R5, UR9 ;  /* 0x0000000900057c02 */ /* 0x000fe40008000f00 */
[----:B0-----:R-:W-:-:S04]  /*0160*/  IADD3 R6, P0, PT, R1, UR4, RZ ;  /* 0x0000000401067c10 */ /* 0x001fc8000ff1e0ff */
[----:B--2---:R-:W-:Y:S01]  /*0170*/  IADD3.X R7, PT, PT, RZ, UR6, RZ, P0, !PT ;  /* 0x00000006ff077c10 */ /* 0x004fe200087fe4ff */
[----:B---34-:R1:W-:Y:S08]  /*0180*/  STL [R1+0x10], R2 ;  /* 0x0000100201007387 */ /* 0x0183f00000100800 */
[----:B------:R-:W-:-:S07]  /*0190*/  LEPC R20, `(.L_x_2) ;  /* 0x000000001014794e */ /* 0x000fce0000000000 */
[----:B-1----:R-:W-:Y:S05]  /*01a0*/  CALL.ABS.NOINC R8 ;  /* 0x0000000008007343 */ /* 0x002fea0003c00000 */
.L_x_2:
[----:B------:R-:W-:Y:S05]  /*01b0*/  EXIT ;  /* 0x000000000000794d */ /* 0x000fea0003800000 */
.L_x_3:
        /* <DEDUP_REMOVED lines=12> */
.L_x_5:


//--------------------- .nv.global.init           --------------------------
	.section	.nv.global.init,"aw",@progbits
.nv.global.init:
	.type		$str,@object
	.size		$str,(.L_0 - $str)
$str:
        /*0000*/ 	.byte	0x62, 0x6c, 0x6f, 0x63, 0x6b, 0x49, 0x64, 0x78, 0x2e, 0x78, 0x20, 0x3a, 0x20, 0x25, 0x64, 0x2c
        /*0010*/ 	.byte	0x20, 0x62, 0x6c, 0x6f, 0x63, 0x6b, 0x49, 0x64, 0x78, 0x2e, 0x79, 0x20, 0x3a, 0x20, 0x25, 0x64
        /*0020*/ 	.byte	0x2c, 0x20, 0x74, 0x68, 0x72, 0x65, 0x61, 0x64, 0x49, 0x64, 0x78, 0x2e, 0x78, 0x20, 0x3a, 0x20
        /*0030*/ 	.byte	0x25, 0x64, 0x2c, 0x20, 0x67, 0x69, 0x64, 0x20, 0x3a, 0x20, 0x25, 0x64, 0x7c, 0x20, 0x64, 0x61
        /*0040*/ 	.byte	0x74, 0x61, 0x20, 0x3a, 0x20, 0x25, 0x64, 0x0a, 0x00
.L_0:


//--------------------- .nv.shared.reserved.0     --------------------------
	.section	.nv.shared.reserved.0,"aw",@nobits
	.weak		__nv_reservedSMEM_offset_0_alias
	.size		__nv_reservedSMEM_offset_0_alias, 0, 64
	.other		__nv_reservedSMEM_offset_0_alias,@"STO_CUDA_RESERVED_SHARED STV_DEFAULT"
__nv_reservedSMEM_offset_0_alias:
	.zero		0
	.zero		64


//--------------------- .nv.constant0._Z17printUniqueGid_2dPi --------------------------
	.section	.nv.constant0._Z17printUniqueGid_2dPi,"a",@progbits
	.sectionflags	@""
	.align	4
.nv.constant0._Z17printUniqueGid_2dPi:
	.zero		904


//--------------------- .nv.constant0._Z14printUniqueGidPi --------------------------
	.section	.nv.constant0._Z14printUniqueGidPi,"a",@progbits
	.sectionflags	@""
	.align	4
.nv.constant0._Z14printUniqueGidPi:
	.zero		904


//--------------------- SYMBOLS --------------------------

	.type		.nv.reservedSmem.offset0,@object
	.size		.nv.reservedSmem.offset0,0x4
	.type		vprintf,@function
